//
// Generated by NVIDIA NVVM Compiler
//
// Compiler Build ID: CL-36424714
// Cuda compilation tools, release 13.0, V13.0.88
// Based on NVVM 20.0.0
//

.version 9.0
.target sm_100
.address_size 64

	// .globl	_Z3incPiS_i

.visible .entry _Z3incPiS_i(
	.param .u64 .ptr .align 1 _Z3incPiS_i_param_0,
	.param .u64 .ptr .align 1 _Z3incPiS_i_param_1,
	.param .u32 _Z3incPiS_i_param_2
)
{
	.reg .pred 	%p<8>;
	.reg .b32 	%r<59>;
	.reg .b64 	%rd<15>;

	ld.param.u64 	%rd6, [_Z3incPiS_i_param_0];
	ld.param.u64 	%rd7, [_Z3incPiS_i_param_1];
	ld.param.u32 	%r17, [_Z3incPiS_i_param_2];
	cvta.to.global.u64 	%rd8, %rd7;
	cvta.to.global.u64 	%rd1, %rd6;
	mov.u32 	%r18, %nctaid.x;
	mov.u32 	%r19, %ntid.x;
	mul.lo.s32 	%r20, %r18, %r19;
	div.u32 	%r1, %r17, %r20;
	mov.u32 	%r21, %ctaid.x;
	mul.lo.s32 	%r22, %r21, %r19;
	mul.lo.s32 	%r23, %r22, %r1;
	mov.u32 	%r24, %tid.x;
	add.s32 	%r2, %r23, %r24;
	add.s32 	%r3, %r2, %r1;
	add.s32 	%r4, %r2, 1;
	max.s32 	%r25, %r4, %r3;
	sub.s32 	%r26, %r25, %r2;
	and.b32  	%r5, %r26, 3;
	mul.wide.s32 	%rd9, %r2, 4;
	add.s64 	%rd2, %rd8, %rd9;
	add.s64 	%rd3, %rd1, %rd9;
	add.s32 	%r6, %r2, 2;
	add.s32 	%r7, %r2, 3;
	sub.s32 	%r27, %r23, %r25;
	add.s32 	%r8, %r27, %r24;
	add.s64 	%rd4, %rd8, 8;
	add.s64 	%rd5, %rd1, 8;
	mov.b32 	%r54, 0;
$L__BB0_1:
	setp.lt.s32 	%p1, %r1, 1;
	mov.u32 	%r58, %r2;
	@%p1 bra 	$L__BB0_8;
	setp.eq.s32 	%p2, %r5, 0;
	mov.u32 	%r58, %r2;
	@%p2 bra 	$L__BB0_6;
	setp.eq.s32 	%p3, %r5, 1;
	ld.global.u32 	%r29, [%rd2];
	ld.global.u32 	%r30, [%rd3];
	mul.lo.s32 	%r31, %r30, %r29;
	st.global.u32 	[%rd3], %r31;
	mov.u32 	%r58, %r4;
	@%p3 bra 	$L__BB0_6;
	setp.eq.s32 	%p4, %r5, 2;
	ld.global.u32 	%r32, [%rd2+4];
	ld.global.u32 	%r33, [%rd3+4];
	mul.lo.s32 	%r34, %r33, %r32;
	st.global.u32 	[%rd3+4], %r34;
	mov.u32 	%r58, %r6;
	@%p4 bra 	$L__BB0_6;
	ld.global.u32 	%r35, [%rd2+8];
	ld.global.u32 	%r36, [%rd3+8];
	mul.lo.s32 	%r37, %r36, %r35;
	st.global.u32 	[%rd3+8], %r37;
	mov.u32 	%r58, %r7;
$L__BB0_6:
	setp.gt.u32 	%p5, %r8, -4;
	@%p5 bra 	$L__BB0_8;
$L__BB0_7:
	mul.wide.s32 	%rd10, %r58, 4;
	add.s64 	%rd11, %rd4, %rd10;
	add.s64 	%rd12, %rd5, %rd10;
	ld.global.u32 	%r38, [%rd11+-8];
	ld.global.u32 	%r39, [%rd12+-8];
	mul.lo.s32 	%r40, %r39, %r38;
	st.global.u32 	[%rd12+-8], %r40;
	ld.global.u32 	%r41, [%rd11+-4];
	ld.global.u32 	%r42, [%rd12+-4];
	mul.lo.s32 	%r43, %r42, %r41;
	st.global.u32 	[%rd12+-4], %r43;
	ld.global.u32 	%r44, [%rd11];
	ld.global.u32 	%r45, [%rd12];
	mul.lo.s32 	%r46, %r45, %r44;
	st.global.u32 	[%rd12], %r46;
	ld.global.u32 	%r47, [%rd11+4];
	ld.global.u32 	%r48, [%rd12+4];
	mul.lo.s32 	%r49, %r48, %r47;
	st.global.u32 	[%rd12+4], %r49;
	add.s32 	%r58, %r58, 4;
	setp.lt.s32 	%p6, %r58, %r3;
	@%p6 bra 	$L__BB0_7;
$L__BB0_8:
	mul.wide.s32 	%rd13, %r58, 4;
	add.s64 	%rd14, %rd1, %rd13;
	ld.global.u32 	%r50, [%rd14];
	mul.hi.s32 	%r51, %r50, 1431655766;
	shr.u32 	%r52, %r51, 31;
	add.s32 	%r53, %r51, %r52;
	st.global.u32 	[%rd14], %r53;
	add.s32 	%r54, %r54, 1;
	setp.ne.s32 	%p7, %r54, 1000000;
	@%p7 bra 	$L__BB0_1;
	ret;

}


// ===== COMPILED SASS (sm_100) =====

	.target	sm_100

	.elftype	@"ET_EXEC"


//--------------------- .note.nv.tkinfo           --------------------------
	.section	.note.nv.tkinfo,"",@"SHT_NOTE"
	.sectionflags	@"SHF_NOTE_NV_TKINFO"
	.tkinfo
        /*0018*/ 	.word	0x00000002
        /*0030*/ 	.string	""
        /*0030*/ 	.string	"ptxas"
        /*0030*/ 	.string	"Cuda compilation tools, release 13.0, V13.0.88"
        /*0030*/ 	.string	"Build cuda_13.0.r13.0/compiler.36424714_0"
        /*0030*/ 	.string	"-arch sm_100 -m 64 "



//--------------------- .note.nv.cuinfo           --------------------------
	.section	.note.nv.cuinfo,"",@"SHT_NOTE"
	.sectionflags	@"SHF_NOTE_NV_CUINFO"
        /*0018*/ 	.short	0x0002
        /*001a*/ 	.short	0x0064
        /*001c*/ 	.short	0x0082
	.zero		2


//--------------------- .nv.info                  --------------------------
	.section	.nv.info,"",@"SHT_CUDA_INFO"
	.align	4


	//----- nvinfo : EIATTR_REGCOUNT
	.align		4
        /*0000*/ 	.byte	0x04, 0x2f
        /*0002*/ 	.short	(.L_1 - .L_0)
	.align		4
.L_0:
        /*0004*/ 	.word	index@(_Z3incPiS_i)
        /*0008*/ 	.word	0x0000001c


	//----- nvinfo : EIATTR_FRAME_SIZE
	.align		4
.L_1:
        /*000c*/ 	.byte	0x04, 0x11
        /*000e*/ 	.short	(.L_3 - .L_2)
	.align		4
.L_2:
        /*0010*/ 	.word	index@(_Z3incPiS_i)
        /*0014*/ 	.word	0x00000000


	//----- nvinfo : EIATTR_MIN_STACK_SIZE
	.align		4
.L_3:
        /*0018*/ 	.byte	0x04, 0x12
        /*001a*/ 	.short	(.L_5 - .L_4)
	.align		4
.L_4:
        /*001c*/ 	.word	index@(_Z3incPiS_i)
        /*0020*/ 	.word	0x00000000
.L_5:


//--------------------- .nv.compat                --------------------------
	.section	.nv.compat,"",@"SHT_CUDA_COMPAT_INFO"
	.align	4
        /*0000*/ 	.byte	0x02, 0x09, 0x00, 0x00, 0x02, 0x02, 0x01, 0x00, 0x02, 0x05, 0x05, 0x00, 0x03, 0x07, 0x01, 0x01
        /*0010*/ 	.byte	0x02, 0x03, 0x00, 0x00, 0x02, 0x06, 0x01, 0x00, 0x04, 0x0b, 0x08, 0x00, 0x09, 0x00, 0x00, 0x00
        /*0020*/ 	.byte	0x00, 0x00, 0x00, 0x00


//--------------------- .nv.info._Z3incPiS_i      --------------------------
	.section	.nv.info._Z3incPiS_i,"",@"SHT_CUDA_INFO"
	.sectionflags	@""
	.align	4


	//----- nvinfo : EIATTR_CUDA_API_VERSION
	.align		4
        /*0000*/ 	.byte	0x04, 0x37
        /*0002*/ 	.short	(.L_7 - .L_6)
.L_6:
        /*0004*/ 	.word	0x00000082


	//----- nvinfo : EIATTR_KPARAM_INFO
	.align		4
.L_7:
        /*0008*/ 	.byte	0x04, 0x17
        /*000a*/ 	.short	(.L_9 - .L_8)
.L_8:
        /*000c*/ 	.word	0x00000000
        /*0010*/ 	.short	0x0002
        /*0012*/ 	.short	0x0010
        /*0014*/ 	.byte	0x00, 0xf0, 0x11, 0x00


	//----- nvinfo : EIATTR_KPARAM_INFO
	.align		4
.L_9:
        /*0018*/ 	.byte	0x04, 0x17
        /*001a*/ 	.short	(.L_11 - .L_10)
.L_10:
        /*001c*/ 	.word	0x00000000
        /*0020*/ 	.short	0x0001
        /*0022*/ 	.short	0x0008
        /*0024*/ 	.byte	0x00, 0xf5, 0x21, 0x00


	//----- nvinfo : EIATTR_KPARAM_INFO
	.align		4
.L_11:
        /*0028*/ 	.byte	0x04, 0x17
        /*002a*/ 	.short	(.L_13 - .L_12)
.L_12:
        /*002c*/ 	.word	0x00000000
        /*0030*/ 	.short	0x0000
        /*0032*/ 	.short	0x0000
        /*0034*/ 	.byte	0x00, 0xf5, 0x21, 0x00


	//----- nvinfo : EIATTR_SPARSE_MMA_MASK
	.align		4
.L_13:
        /*0038*/ 	.byte	0x03, 0x50
        /*003a*/ 	.short	0x0000


	//----- nvinfo : EIATTR_MAXREG_COUNT
	.align		4
        /*003c*/ 	.byte	0x03, 0x1b
        /*003e*/ 	.short	0x00ff


	//----- nvinfo : EIATTR_MERCURY_ISA_VERSION
	.align		4
        /*0040*/ 	.byte	0x03, 0x5f
        /*0042*/ 	.short	0x0101


	//----- nvinfo : EIATTR_VRC_CTA_INIT_COUNT
	.align		4
        /*0044*/ 	.byte	0x02, 0x4a
	.zero		1
	.zero		1


	//----- nvinfo : EIATTR_EXIT_INSTR_OFFSETS
	.align		4
        /*0048*/ 	.byte	0x04, 0x1c
        /*004a*/ 	.short	(.L_15 - .L_14)


	//   ....[0]....
.L_14:
        /*004c*/ 	.word	0x00000700


	//----- nvinfo : EIATTR_CRS_STACK_SIZE
	.align		4
.L_15:
        /*0050*/ 	.byte	0x04, 0x1e
        /*0052*/ 	.short	(.L_17 - .L_16)
.L_16:
        /*0054*/ 	.word	0x00000000


	//----- nvinfo : EIATTR_CBANK_PARAM_SIZE
	.align		4
.L_17:
        /*0058*/ 	.byte	0x03, 0x19
        /*005a*/ 	.short	0x0014


	//----- nvinfo : EIATTR_PARAM_CBANK
	.align		4
        /*005c*/ 	.byte	0x04, 0x0a
        /*005e*/ 	.short	(.L_19 - .L_18)
	.align		4
.L_18:
        /*0060*/ 	.word	index@(.nv.constant0._Z3incPiS_i)
        /*0064*/ 	.short	0x0380
        /*0066*/ 	.short	0x0014


	//----- nvinfo : EIATTR_SW_WAR
	.align		4
.L_19:
        /*0068*/ 	.byte	0x04, 0x36
        /*006a*/ 	.short	(.L_21 - .L_20)
.L_20:
        /*006c*/ 	.word	0x00000008
.L_21:


//--------------------- .nv.callgraph             --------------------------
	.section	.nv.callgraph,"",@"SHT_CUDA_CALLGRAPH"
	.align	4
	.sectionentsize	8
	.align		4
        /*0000*/ 	.word	0x00000000
	.align		4
        /*0004*/ 	.word	0xffffffff
	.align		4
        /*0008*/ 	.word	0x00000000
	.align		4
        /*000c*/ 	.word	0xfffffffe
	.align		4
        /*0010*/ 	.word	0x00000000
	.align		4
        /*0014*/ 	.word	0xfffffffd
	.align		4
        /*0018*/ 	.word	0x00000000
	.align		4
        /*001c*/ 	.word	0xfffffffc


//--------------------- .text._Z3incPiS_i         --------------------------
	.section	.text._Z3incPiS_i,"ax",@progbits
	.align	128
        .global         _Z3incPiS_i
        .type           _Z3incPiS_i,@function
        .size           _Z3incPiS_i,(.L_x_7 - _Z3incPiS_i)
        .other          _Z3incPiS_i,@"STO_CUDA_ENTRY STV_DEFAULT"
_Z3incPiS_i:
.text._Z3incPiS_i:
[----:B------:R-:W-:Y:S01]  /*0000*/  LDC R1, c[0x0][0x37c] ;  /* 0x0000df00ff017b82 */ /* 0x000fe20000000800 */
[----:B------:R-:W0:Y:S07]  /*0010*/  LDCU UR4, c[0x0][0x370] ;  /* 0x00006e00ff0477ac */ /* 0x000e2e0008000800 */
[----:B------:R-:W1:Y:S01]  /*0020*/  LDC R7, c[0x0][0x390] ;  /* 0x0000e400ff077b82 */ /* 0x000e620000000800 */
[----:B------:R-:W2:Y:S01]  /*0030*/  S2R R11, SR_TID.X ;  /* 0x00000000000b7919 */ /* 0x000ea20000002100 */
[----:B------:R-:W0:Y:S01]  /*0040*/  LDCU UR5, c[0x0][0x360] ;  /* 0x00006c00ff0577ac */ /* 0x000e220008000800 */
[----:B------:R-:W3:Y:S05]  /*0050*/  LDCU.128 UR8, c[0x0][0x380] ;  /* 0x00007000ff0877ac */ /* 0x000eea0008000c00 */
[----:B------:R-:W4:Y:S01]  /*0060*/  S2UR UR6, SR_CTAID.X ;  /* 0x00000000000679c3 */ /* 0x000f220000002500 */
[----:B------:R-:W1:Y:S01]  /*0070*/  LDCU.64 UR12, c[0x0][0x358] ;  /* 0x00006b00ff0c77ac */ /* 0x000e620008000a00 */
[----:B0-----:R-:W-:-:S02]  /*0080*/  UIMAD UR4, UR4, UR5, URZ ;  /* 0x00000005040472a4 */ /* 0x001fc4000f8e02ff */
[----:B---3--:R-:W-:-:S04]  /*0090*/  UIADD3 UR7, UP0, UPT, UR10, 0x8, URZ ;  /* 0x000000080a077890 */ /* 0x008fc8000ff1e0ff */
[----:B------:R-:W-:Y:S01]  /*00a0*/  IMAD R5, RZ, RZ, -UR4 ;  /* 0x80000004ff057e24 */ /* 0x000fe2000f8e02ff */
[----:B------:R-:W-:Y:S02]  /*00b0*/  ISETP.NE.U32.AND P2, PT, RZ, UR4, PT ;  /* 0x00000004ff007c0c */ /* 0x000fe4000bf45070 */
[----:B------:R-:W0:Y:S01]  /*00c0*/  I2F.U32.RP R4, UR4 ;  /* 0x0000000400047d06 */ /* 0x000e220008209000 */
[----:B----4-:R-:W-:-:S07]  /*00d0*/  UIMAD UR5, UR5, UR6, URZ ;  /* 0x00000006050572a4 */ /* 0x010fce000f8e02ff */
[----:B0-----:R-:W0:Y:S02]  /*00e0*/  MUFU.RCP R4, R4 ;  /* 0x0000000400047308 */ /* 0x001e240000001000 */
[----:B0-----:R-:W-:-:S06]  /*00f0*/  IADD3 R2, PT, PT, R4, 0xffffffe, RZ ;  /* 0x0ffffffe04027810 */ /* 0x001fcc0007ffe0ff */
[----:B------:R0:W3:Y:S02]  /*0100*/  F2I.FTZ.U32.TRUNC.NTZ R3, R2 ;  /* 0x0000000200037305 */ /* 0x0000e4000021f000 */
[----:B0-----:R-:W-:Y:S02]  /*0110*/  HFMA2 R2, -RZ, RZ, 0, 0 ;  /* 0x00000000ff027431 */ /* 0x001fe400000001ff */
[----:B---3--:R-:W-:-:S04]  /*0120*/  IMAD R5, R5, R3, RZ ;  /* 0x0000000305057224 */ /* 0x008fc800078e02ff */
[----:B------:R-:W-:Y:S02]  /*0130*/  IMAD.HI.U32 R0, R3, R5, R2 ;  /* 0x0000000503007227 */ /* 0x000fe400078e0002 */
[----:B------:R-:W0:Y:S04]  /*0140*/  LDC.64 R4, c[0x0][0x380] ;  /* 0x0000e000ff047b82 */ /* 0x000e280000000a00 */
[----:B-1----:R-:W-:-:S04]  /*0150*/  IMAD.HI.U32 R0, R0, R7, RZ ;  /* 0x0000000700007227 */ /* 0x002fc800078e00ff */
[----:B------:R-:W-:-:S04]  /*0160*/  IMAD.MOV R6, RZ, RZ, -R0 ;  /* 0x000000ffff067224 */ /* 0x000fc800078e0a00 */
[----:B------:R-:W-:-:S05]  /*0170*/  IMAD R3, R6, UR4, R7 ;  /* 0x0000000406037c24 */ /* 0x000fca000f8e0207 */
[----:B------:R-:W-:-:S13]  /*0180*/  ISETP.GE.U32.AND P0, PT, R3, UR4, PT ;  /* 0x0000000403007c0c */ /* 0x000fda000bf06070 */
[----:B------:R-:W-:Y:S01]  /*0190*/  @P0 IADD3 R3, PT, PT, R3, -UR4, RZ ;  /* 0x8000000403030c10 */ /* 0x000fe2000fffe0ff */
[----:B------:R-:W-:-:S03]  /*01a0*/  @P0 VIADD R0, R0, 0x1 ;  /* 0x0000000100000836 */ /* 0x000fc60000000000 */
[----:B------:R-:W-:Y:S02]  /*01b0*/  ISETP.GE.U32.AND P1, PT, R3, UR4, PT ;  /* 0x0000000403007c0c */ /* 0x000fe4000bf26070 */
[----:B------:R-:W1:Y:S11]  /*01c0*/  LDC.64 R2, c[0x0][0x388] ;  /* 0x0000e200ff027b82 */ /* 0x000e760000000a00 */
[----:B------:R-:W-:-:S02]  /*01d0*/  @P1 IADD3 R0, PT, PT, R0, 0x1, RZ ;  /* 0x0000000100001810 */ /* 0x000fc40007ffe0ff */
[----:B------:R-:W-:Y:S01]  /*01e0*/  @!P2 LOP3.LUT R0, RZ, UR4, RZ, 0x33, !PT ;  /* 0x00000004ff00ac12 */ /* 0x000fe2000f8e33ff */
[----:B------:R-:W-:-:S04]  /*01f0*/  UMOV UR4, URZ ;  /* 0x000000ff00047c82 */ /* 0x000fc80008000000 */
[----:B--2---:R-:W-:-:S04]  /*0200*/  IMAD R7, R0, UR5, R11 ;  /* 0x0000000500077c24 */ /* 0x004fc8000f8e020b */
[C---:B------:R-:W-:Y:S01]  /*0210*/  VIADD R9, R7.reuse, 0x1 ;  /* 0x0000000107097836 */ /* 0x040fe20000000000 */
[----:B------:R-:W-:Y:S01]  /*0220*/  IADD3 R6, PT, PT, R0, R7, RZ ;  /* 0x0000000700067210 */ /* 0x000fe20007ffe0ff */
[----:B-1----:R-:W-:-:S03]  /*0230*/  IMAD.WIDE R2, R7, 0x4, R2 ;  /* 0x0000000407027825 */ /* 0x002fc600078e0202 */
[----:B------:R-:W-:Y:S01]  /*0240*/  VIMNMX R10, PT, PT, R6, R9, !PT ;  /* 0x00000009060a7248 */ /* 0x000fe20007fe0100 */
[----:B0-----:R-:W-:-:S04]  /*0250*/  IMAD.WIDE R4, R7, 0x4, R4 ;  /* 0x0000000407047825 */ /* 0x001fc800078e0204 */
[----:B------:R-:W-:Y:S01]  /*0260*/  IMAD R8, R0, UR5, -R10 ;  /* 0x0000000500087c24 */ /* 0x000fe2000f8e0a0a */
[----:B------:R-:W-:Y:S02]  /*0270*/  UIADD3 UR5, UP1, UPT, UR8, 0x8, URZ ;  /* 0x0000000808057890 */ /* 0x000fe4000ff3e0ff */
[----:B------:R-:W-:Y:S02]  /*0280*/  UIADD3.X UR8, UPT, UPT, URZ, UR11, URZ, UP0, !UPT ;  /* 0x0000000bff087290 */ /* 0x000fe400087fe4ff */
[----:B------:R-:W-:Y:S01]  /*0290*/  IADD3 R8, PT, PT, R8, R11, RZ ;  /* 0x0000000b08087210 */ /* 0x000fe20007ffe0ff */
[----:B------:R-:W-:Y:S01]  /*02a0*/  IMAD.IADD R11, R10, 0x1, -R7 ;  /* 0x000000010a0b7824 */ /* 0x000fe200078e0a07 */
[C---:B------:R-:W-:Y:S01]  /*02b0*/  IADD3 R10, PT, PT, R7.reuse, 0x3, RZ ;  /* 0x00000003070a7810 */ /* 0x040fe20007ffe0ff */
[----:B------:R-:W-:Y:S01]  /*02c0*/  UIADD3.X UR6, UPT, UPT, URZ, UR9, URZ, UP1, !UPT ;  /* 0x00000009ff067290 */ /* 0x000fe20008ffe4ff */
[----:B------:R-:W-:Y:S02]  /*02d0*/  ISETP.GT.U32.AND P0, PT, R8, -0x4, PT ;  /* 0xfffffffc0800780c */ /* 0x000fe40003f04070 */
[----:B------:R-:W-:-:S02]  /*02e0*/  IADD3 R8, PT, PT, R7, 0x2, RZ ;  /* 0x0000000207087810 */ /* 0x000fc40007ffe0ff */
[----:B------:R-:W-:-:S09]  /*02f0*/  LOP3.LUT R11, R11, 0x3, RZ, 0xc0, !PT ;  /* 0x000000030b0b7812 */ /* 0x000fd200078ec0ff */
.L_x_5:
[----:B------:R-:W-:Y:S02]  /*0300*/  ISETP.GE.AND P1, PT, R0, 0x1, PT ;  /* 0x000000010000780c */ /* 0x000fe40003f26270 */
[----:B------:R-:W-:-:S11]  /*0310*/  MOV R17, R7 ;  /* 0x0000000700117202 */ /* 0x000fd60000000f00 */
[----:B0-----:R-:W-:Y:S05]  /*0320*/  @!P1 BRA `(.L_x_0) ;  /* 0x0000000000d09947 */ /* 0x001fea0003800000 */
[----:B------:R-:W-:Y:S01]  /*0330*/  ISETP.NE.AND P1, PT, R11, RZ, PT ;  /* 0x000000ff0b00720c */ /* 0x000fe20003f25270 */
[----:B------:R-:W-:Y:S01]  /*0340*/  BSSY.RECONVERGENT B0, `(.L_x_1) ;  /* 0x0000016000007945 */ /* 0x000fe20003800200 */
[----:B------:R-:W-:-:S11]  /*0350*/  IMAD.MOV.U32 R17, RZ, RZ, R7 ;  /* 0x000000ffff117224 */ /* 0x000fd600078e0007 */
[----:B------:R-:W-:Y:S05]  /*0360*/  @!P1 BRA `(.L_x_2) ;  /* 0x00000000004c9947 */ /* 0x000fea0003800000 */
[----:B------:R-:W2:Y:S04]  /*0370*/  LDG.E R12, desc[UR12][R2.64] ;  /* 0x0000000c020c7981 */ /* 0x000ea8000c1e1900 */
[----:B------:R-:W2:Y:S01]  /*0380*/  LDG.E R13, desc[UR12][R4.64] ;  /* 0x0000000c040d7981 */ /* 0x000ea2000c1e1900 */
[----:B------:R-:W-:Y:S02]  /*0390*/  ISETP.NE.AND P1, PT, R11, 0x1, PT ;  /* 0x000000010b00780c */ /* 0x000fe40003f25270 */
[----:B------:R-:W-:Y:S01]  /*03a0*/  MOV R17, R9 ;  /* 0x0000000900117202 */ /* 0x000fe20000000f00 */
[----:B--2---:R-:W-:-:S05]  /*03b0*/  IMAD R13, R12, R13, RZ ;  /* 0x0000000d0c0d7224 */ /* 0x004fca00078e02ff */
[----:B------:R0:W-:Y:S05]  /*03c0*/  STG.E desc[UR12][R4.64], R13 ;  /* 0x0000000d04007986 */ /* 0x0001ea000c10190c */
[----:B------:R-:W-:Y:S05]  /*03d0*/  @!P1 BRA `(.L_x_2) ;  /* 0x0000000000309947 */ /* 0x000fea0003800000 */
[----:B------:R-:W2:Y:S04]  /*03e0*/  LDG.E R12, desc[UR12][R2.64+0x4] ;  /* 0x0000040c020c7981 */ /* 0x000ea8000c1e1900 */
[----:B0-----:R-:W2:Y:S01]  /*03f0*/  LDG.E R13, desc[UR12][R4.64+0x4] ;  /* 0x0000040c040d7981 */ /* 0x001ea2000c1e1900 */
[----:B------:R-:W-:Y:S02]  /*0400*/  ISETP.NE.AND P1, PT, R11, 0x2, PT ;  /* 0x000000020b00780c */ /* 0x000fe40003f25270 */
[----:B------:R-:W-:Y:S01]  /*0410*/  MOV R17, R8 ;  /* 0x0000000800117202 */ /* 0x000fe20000000f00 */
[----:B--2---:R-:W-:-:S05]  /*0420*/  IMAD R13, R12, R13, RZ ;  /* 0x0000000d0c0d7224 */ /* 0x004fca00078e02ff */
[----:B------:R1:W-:Y:S05]  /*0430*/  STG.E desc[UR12][R4.64+0x4], R13 ;  /* 0x0000040d04007986 */ /* 0x0003ea000c10190c */
[----:B------:R-:W-:Y:S05]  /*0440*/  @!P1 BRA `(.L_x_2) ;  /* 0x0000000000149947 */ /* 0x000fea0003800000 */
[----:B------:R-:W2:Y:S04]  /*0450*/  LDG.E R12, desc[UR12][R2.64+0x8] ;  /* 0x0000080c020c7981 */ /* 0x000ea8000c1e1900 */
[----:B-1----:R-:W2:Y:S01]  /*0460*/  LDG.E R13, desc[UR12][R4.64+0x8] ;  /* 0x0000080c040d7981 */ /* 0x002ea2000c1e1900 */
[----:B------:R-:W-:Y:S02]  /*0470*/  IMAD.MOV.U32 R17, RZ, RZ, R10 ;  /* 0x000000ffff117224 */ /* 0x000fe400078e000a */
[----:B--2---:R-:W-:-:S05]  /*0480*/  IMAD R13, R12, R13, RZ ;  /* 0x0000000d0c0d7224 */ /* 0x004fca00078e02ff */
[----:B------:R2:W-:Y:S02]  /*0490*/  STG.E desc[UR12][R4.64+0x8], R13 ;  /* 0x0000080d04007986 */ /* 0x0005e4000c10190c */
.L_x_2:
[----:B------:R-:W-:Y:S05]  /*04a0*/  BSYNC.RECONVERGENT B0 ;  /* 0x0000000000007941 */ /* 0x000fea0003800200 */
.L_x_1:
[----:B------:R-:W-:Y:S04]  /*04b0*/  BSSY.RECONVERGENT B0, `(.L_x_0) ;  /* 0x000001b000007945 */ /* 0x000fe80003800200 */
[----:B------:R-:W-:Y:S05]  /*04c0*/  @P0 BRA `(.L_x_3) ;  /* 0x0000000000640947 */ /* 0x000fea0003800000 */
.L_x_4:
[----:B------:R-:W-:Y:S01]  /*04d0*/  MOV R12, UR7 ;  /* 0x00000007000c7c02 */ /* 0x000fe20008000f00 */
[----:B0-----:R-:W-:Y:S01]  /*04e0*/  IMAD.U32 R14, RZ, RZ, UR5 ;  /* 0x00000005ff0e7e24 */ /* 0x001fe2000f8e00ff */
[----:B012---:R-:W-:Y:S02]  /*04f0*/  MOV R13, UR8 ;  /* 0x00000008000d7c02 */ /* 0x007fe40008000f00 */
[----:B------:R-:W-:Y:S01]  /*0500*/  MOV R15, UR6 ;  /* 0x00000006000f7c02 */ /* 0x000fe20008000f00 */
[----:B------:R-:W-:-:S04]  /*0510*/  IMAD.WIDE R12, R17, 0x4, R12 ;  /* 0x00000004110c7825 */ /* 0x000fc800078e020c */
[----:B------:R-:W-:Y:S01]  /*0520*/  IMAD.WIDE R14, R17, 0x4, R14 ;  /* 0x00000004110e7825 */ /* 0x000fe200078e020e */
[----:B------:R-:W2:Y:S04]  /*0530*/  LDG.E R16, desc[UR12][R12.64+-0x8] ;  /* 0xfffff80c0c107981 */ /* 0x000ea8000c1e1900 */
[----:B------:R-:W2:Y:S04]  /*0540*/  LDG.E R19, desc[UR12][R14.64+-0x8] ;  /* 0xfffff80c0e137981 */ /* 0x000ea8000c1e1900 */
[----:B------:R-:W3:Y:S04]  /*0550*/  LDG.E R21, desc[UR12][R14.64+-0x4] ;  /* 0xfffffc0c0e157981 */ /* 0x000ee8000c1e1900 */
[----:B------:R-:W4:Y:S04]  /*0560*/  LDG.E R23, desc[UR12][R14.64] ;  /* 0x0000000c0e177981 */ /* 0x000f28000c1e1900 */
[----:B------:R-:W5:Y:S01]  /*0570*/  LDG.E R25, desc[UR12][R14.64+0x4] ;  /* 0x0000040c0e197981 */ /* 0x000f62000c1e1900 */
[----:B--2---:R-:W-:-:S05]  /*0580*/  IMAD R19, R16, R19, RZ ;  /* 0x0000001310137224 */ /* 0x004fca00078e02ff */
[----:B------:R0:W-:Y:S04]  /*0590*/  STG.E desc[UR12][R14.64+-0x8], R19 ;  /* 0xfffff8130e007986 */ /* 0x0001e8000c10190c */
[----:B------:R-:W3:Y:S02]  /*05a0*/  LDG.E R16, desc[UR12][R12.64+-0x4] ;  /* 0xfffffc0c0c107981 */ /* 0x000ee4000c1e1900 */
[----:B---3--:R-:W-:-:S05]  /*05b0*/  IMAD R21, R16, R21, RZ ;  /* 0x0000001510157224 */ /* 0x008fca00078e02ff */
[----:B------:R0:W-:Y:S04]  /*05c0*/  STG.E desc[UR12][R14.64+-0x4], R21 ;  /* 0xfffffc150e007986 */ /* 0x0001e8000c10190c */
[----:B------:R-:W4:Y:S02]  /*05d0*/  LDG.E R16, desc[UR12][R12.64] ;  /* 0x0000000c0c107981 */ /* 0x000f24000c1e1900 */
[----:B----4-:R-:W-:-:S05]  /*05e0*/  IMAD R23, R16, R23, RZ ;  /* 0x0000001710177224 */ /* 0x010fca00078e02ff */
[----:B------:R0:W-:Y:S04]  /*05f0*/  STG.E desc[UR12][R14.64], R23 ;  /* 0x000000170e007986 */ /* 0x0001e8000c10190c */
[----:B------:R-:W5:Y:S01]  /*0600*/  LDG.E R16, desc[UR12][R12.64+0x4] ;  /* 0x0000040c0c107981 */ /* 0x000f62000c1e1900 */
[----:B------:R-:W-:-:S04]  /*0610*/  IADD3 R17, PT, PT, R17, 0x4, RZ ;  /* 0x0000000411117810 */ /* 0x000fc80007ffe0ff */
[----:B------:R-:W-:Y:S01]  /*0620*/  ISETP.GE.AND P1, PT, R17, R6, PT ;  /* 0x000000061100720c */ /* 0x000fe20003f26270 */
[----:B-----5:R-:W-:-:S05]  /*0630*/  IMAD R25, R16, R25, RZ ;  /* 0x0000001910197224 */ /* 0x020fca00078e02ff */
[----:B------:R0:W-:Y:S07]  /*0640*/  STG.E desc[UR12][R14.64+0x4], R25 ;  /* 0x000004190e007986 */ /* 0x0001ee000c10190c */
[----:B------:R-:W-:Y:S05]  /*0650*/  @!P1 BRA `(.L_x_4) ;  /* 0xfffffffc009c9947 */ /* 0x000fea000383ffff */
.L_x_3:
[----:B------:R-:W-:Y:S05]  /*0660*/  BSYNC.RECONVERGENT B0 ;  /* 0x0000000000007941 */ /* 0x000fea0003800200 */
.L_x_0:
[----:B012---:R-:W0:Y:S02]  /*0670*/  LDC.64 R12, c[0x0][0x380] ;  /* 0x0000e000ff0c7b82 */ /* 0x007e240000000a00 */
[----:B0-----:R-:W-:-:S05]  /*0680*/  IMAD.WIDE R12, R17, 0x4, R12 ;  /* 0x00000004110c7825 */ /* 0x001fca00078e020c */
[----:B------:R-:W2:Y:S01]  /*0690*/  LDG.E R14, desc[UR12][R12.64] ;  /* 0x0000000c0c0e7981 */ /* 0x000ea2000c1e1900 */
[----:B------:R-:W-:-:S04]  /*06a0*/  UIADD3 UR4, UPT, UPT, UR4, 0x1, URZ ;  /* 0x0000000104047890 */ /* 0x000fc8000fffe0ff */
[----:B------:R-:W-:Y:S01]  /*06b0*/  UISETP.NE.AND UP0, UPT, UR4, 0xf4240, UPT ;  /* 0x000f42400400788c */ /* 0x000fe2000bf05270 */
[----:B--2---:R-:W-:-:S05]  /*06c0*/  IMAD.HI R14, R14, 0x55555556, RZ ;  /* 0x555555560e0e7827 */ /* 0x004fca00078e02ff */
[----:B------:R-:W-:-:S05]  /*06d0*/  LEA.HI R15, R14, R14, RZ, 0x1 ;  /* 0x0000000e0e0f7211 */ /* 0x000fca00078f08ff */
[----:B------:R0:W-:Y:S01]  /*06e0*/  STG.E desc[UR12][R12.64], R15 ;  /* 0x0000000f0c007986 */ /* 0x0001e2000c10190c */
[----:B------:R-:W-:Y:S05]  /*06f0*/  BRA.U UP0, `(.L_x_5) ;  /* 0xfffffffd00007547 */ /* 0x000fea000b83ffff */
[----:B------:R-:W-:Y:S05]  /*0700*/  EXIT ;  /* 0x000000000000794d */ /* 0x000fea0003800000 */
.L_x_6:
[----:B------:R-:W-:-:S00]  /*0710*/  BRA `(.L_x_6) ;  /* 0xfffffffc00fc7947 */ /* 0x000fc0000383ffff */
[----:B------:R-:W-:-:S00]  /*0720*/  NOP ;  /* 0x0000000000007918 */ /* 0x000fc00000000000 */
        /* <DEDUP_REMOVED lines=13> */
.L_x_7:


//--------------------- .nv.shared.reserved.0     --------------------------
	.section	.nv.shared.reserved.0,"aw",@nobits
	.weak		__nv_reservedSMEM_offset_0_alias
	.size		__nv_reservedSMEM_offset_0_alias, 0, 64
	.other		__nv_reservedSMEM_offset_0_alias,@"STO_CUDA_RESERVED_SHARED STV_DEFAULT"
__nv_reservedSMEM_offset_0_alias:
	.zero		0
	.zero		64


//--------------------- .nv.constant0._Z3incPiS_i --------------------------
	.section	.nv.constant0._Z3incPiS_i,"a",@progbits
	.sectionflags	@""
	.align	4
.nv.constant0._Z3incPiS_i:
	.zero		916


//--------------------- SYMBOLS --------------------------

	.type		.nv.reservedSmem.offset0,@object
	.size		.nv.reservedSmem.offset0,0x4
